//
// Generated by NVIDIA NVVM Compiler
//
// Compiler Build ID: CL-36424714
// Cuda compilation tools, release 13.0, V13.0.88
// Based on NVVM 20.0.0
//

.version 9.0
.target sm_100
.address_size 64

	// .globl	_Z21mo1T_mo2Tconj_to_rhoRmmPK7double2S1_PS_

.visible .entry _Z21mo1T_mo2Tconj_to_rhoRmmPK7double2S1_PS_(
	.param .u64 _Z21mo1T_mo2Tconj_to_rhoRmmPK7double2S1_PS__param_0,
	.param .u64 _Z21mo1T_mo2Tconj_to_rhoRmmPK7double2S1_PS__param_1,
	.param .u64 .ptr .align 1 _Z21mo1T_mo2Tconj_to_rhoRmmPK7double2S1_PS__param_2,
	.param .u64 .ptr .align 1 _Z21mo1T_mo2Tconj_to_rhoRmmPK7double2S1_PS__param_3,
	.param .u64 .ptr .align 1 _Z21mo1T_mo2Tconj_to_rhoRmmPK7double2S1_PS__param_4
)
{
	.reg .pred 	%p<4>;
	.reg .b32 	%r<7>;
	.reg .b64 	%rd<18>;
	.reg .b64 	%fd<10>;

	ld.param.u64 	%rd7, [_Z21mo1T_mo2Tconj_to_rhoRmmPK7double2S1_PS__param_0];
	ld.param.u64 	%rd3, [_Z21mo1T_mo2Tconj_to_rhoRmmPK7double2S1_PS__param_1];
	ld.param.u64 	%rd4, [_Z21mo1T_mo2Tconj_to_rhoRmmPK7double2S1_PS__param_2];
	ld.param.u64 	%rd5, [_Z21mo1T_mo2Tconj_to_rhoRmmPK7double2S1_PS__param_3];
	ld.param.u64 	%rd6, [_Z21mo1T_mo2Tconj_to_rhoRmmPK7double2S1_PS__param_4];
	mov.u32 	%r1, %ctaid.x;
	mov.u32 	%r2, %ntid.x;
	mov.u32 	%r3, %tid.x;
	mad.lo.s32 	%r4, %r1, %r2, %r3;
	cvt.u64.u32 	%rd1, %r4;
	mov.u32 	%r5, %ctaid.y;
	cvt.u64.u32 	%rd2, %r5;
	setp.le.u64 	%p1, %rd3, %rd1;
	setp.le.u64 	%p2, %rd7, %rd2;
	or.pred  	%p3, %p1, %p2;
	@%p3 bra 	$L__BB0_2;
	cvta.to.global.u64 	%rd9, %rd4;
	cvta.to.global.u64 	%rd10, %rd5;
	cvta.to.global.u64 	%rd11, %rd6;
	shl.b64 	%rd12, %rd1, 4;
	add.s64 	%rd13, %rd9, %rd12;
	ld.global.v2.f64 	{%fd1, %fd2}, [%rd13];
	mad.lo.s64 	%rd14, %rd3, %rd2, %rd1;
	shl.b64 	%rd15, %rd14, 4;
	add.s64 	%rd16, %rd10, %rd15;
	ld.global.v2.f64 	{%fd3, %fd4}, [%rd16];
	mul.f64 	%fd5, %fd2, %fd4;
	fma.rn.f64 	%fd6, %fd1, %fd3, %fd5;
	mul.f64 	%fd7, %fd1, %fd4;
	mul.f64 	%fd8, %fd2, %fd3;
	sub.f64 	%fd9, %fd7, %fd8;
	add.s64 	%rd17, %rd11, %rd15;
	st.global.v2.f64 	[%rd17], {%fd6, %fd9};
$L__BB0_2:
	ret;

}
	// .globl	_Z16coulg_rhoG_to_vGmmPK7double2PS_
.visible .entry _Z16coulg_rhoG_to_vGmmPK7double2PS_(
	.param .u64 _Z16coulg_rhoG_to_vGmmPK7double2PS__param_0,
	.param .u64 _Z16coulg_rhoG_to_vGmmPK7double2PS__param_1,
	.param .u64 .ptr .align 1 _Z16coulg_rhoG_to_vGmmPK7double2PS__param_2,
	.param .u64 .ptr .align 1 _Z16coulg_rhoG_to_vGmmPK7double2PS__param_3
)
{
	.reg .pred 	%p<4>;
	.reg .b32 	%r<7>;
	.reg .b64 	%rd<15>;
	.reg .b64 	%fd<10>;

	ld.param.u64 	%rd6, [_Z16coulg_rhoG_to_vGmmPK7double2PS__param_0];
	ld.param.u64 	%rd3, [_Z16coulg_rhoG_to_vGmmPK7double2PS__param_1];
	ld.param.u64 	%rd4, [_Z16coulg_rhoG_to_vGmmPK7double2PS__param_2];
	ld.param.u64 	%rd5, [_Z16coulg_rhoG_to_vGmmPK7double2PS__param_3];
	mov.u32 	%r1, %ctaid.x;
	mov.u32 	%r2, %ntid.x;
	mov.u32 	%r3, %tid.x;
	mad.lo.s32 	%r4, %r1, %r2, %r3;
	cvt.u64.u32 	%rd1, %r4;
	mov.u32 	%r5, %ctaid.y;
	cvt.u64.u32 	%rd2, %r5;
	setp.le.u64 	%p1, %rd3, %rd1;
	setp.le.u64 	%p2, %rd6, %rd2;
	or.pred  	%p3, %p1, %p2;
	@%p3 bra 	$L__BB1_2;
	cvta.to.global.u64 	%rd8, %rd4;
	cvta.to.global.u64 	%rd9, %rd5;
	shl.b64 	%rd10, %rd1, 4;
	add.s64 	%rd11, %rd8, %rd10;
	ld.global.v2.f64 	{%fd1, %fd2}, [%rd11];
	mad.lo.s64 	%rd12, %rd3, %rd2, %rd1;
	shl.b64 	%rd13, %rd12, 4;
	add.s64 	%rd14, %rd9, %rd13;
	ld.global.v2.f64 	{%fd3, %fd4}, [%rd14];
	mul.f64 	%fd5, %fd1, %fd3;
	mul.f64 	%fd6, %fd2, %fd4;
	sub.f64 	%fd7, %fd5, %fd6;
	mul.f64 	%fd8, %fd1, %fd4;
	fma.rn.f64 	%fd9, %fd2, %fd3, %fd8;
	st.global.v2.f64 	[%rd14], {%fd7, %fd9};
$L__BB1_2:
	ret;

}
	// .globl	_Z18vR_mo2Tconj_to_outmmPK7double2S1_PS_
.visible .entry _Z18vR_mo2Tconj_to_outmmPK7double2S1_PS_(
	.param .u64 _Z18vR_mo2Tconj_to_outmmPK7double2S1_PS__param_0,
	.param .u64 _Z18vR_mo2Tconj_to_outmmPK7double2S1_PS__param_1,
	.param .u64 .ptr .align 1 _Z18vR_mo2Tconj_to_outmmPK7double2S1_PS__param_2,
	.param .u64 .ptr .align 1 _Z18vR_mo2Tconj_to_outmmPK7double2S1_PS__param_3,
	.param .u64 .ptr .align 1 _Z18vR_mo2Tconj_to_outmmPK7double2S1_PS__param_4
)
{
	.reg .pred 	%p<11>;
	.reg .b32 	%r<5>;
	.reg .b64 	%rd<73>;
	.reg .b64 	%fd<204>;

	ld.param.u64 	%rd17, [_Z18vR_mo2Tconj_to_outmmPK7double2S1_PS__param_0];
	ld.param.u64 	%rd18, [_Z18vR_mo2Tconj_to_outmmPK7double2S1_PS__param_1];
	ld.param.u64 	%rd20, [_Z18vR_mo2Tconj_to_outmmPK7double2S1_PS__param_2];
	ld.param.u64 	%rd21, [_Z18vR_mo2Tconj_to_outmmPK7double2S1_PS__param_3];
	cvta.to.global.u64 	%rd1, %rd21;
	cvta.to.global.u64 	%rd2, %rd20;
	mov.u32 	%r1, %ctaid.x;
	mov.u32 	%r2, %ntid.x;
	mov.u32 	%r3, %tid.x;
	mad.lo.s32 	%r4, %r1, %r2, %r3;
	cvt.u64.u32 	%rd3, %r4;
	setp.le.u64 	%p1, %rd18, %rd3;
	@%p1 bra 	$L__BB2_14;
	setp.eq.s64 	%p2, %rd17, 0;
	mov.f64 	%fd202, 0d0000000000000000;
	mov.f64 	%fd203, %fd202;
	@%p2 bra 	$L__BB2_13;
	and.b64  	%rd4, %rd17, 7;
	setp.lt.u64 	%p3, %rd17, 8;
	mov.b64 	%rd71, 0;
	mov.f64 	%fd203, 0d0000000000000000;
	mov.f64 	%fd202, %fd203;
	@%p3 bra 	$L__BB2_5;
	and.b64  	%rd71, %rd17, -8;
	shl.b64 	%rd68, %rd3, 4;
	mov.f64 	%fd203, 0d0000000000000000;
	mov.u64 	%rd69, %rd71;
$L__BB2_4:
	.pragma "nounroll";
	add.s64 	%rd23, %rd2, %rd68;
	ld.global.v2.f64 	{%fd29, %fd30}, [%rd23];
	add.s64 	%rd24, %rd1, %rd68;
	ld.global.v2.f64 	{%fd31, %fd32}, [%rd24];
	mul.f64 	%fd33, %fd30, %fd32;
	fma.rn.f64 	%fd34, %fd29, %fd31, %fd33;
	mul.f64 	%fd35, %fd30, %fd31;
	mul.f64 	%fd36, %fd29, %fd32;
	sub.f64 	%fd37, %fd35, %fd36;
	add.f64 	%fd38, %fd203, %fd34;
	add.f64 	%fd39, %fd202, %fd37;
	shl.b64 	%rd25, %rd18, 4;
	add.s64 	%rd26, %rd23, %rd25;
	ld.global.v2.f64 	{%fd40, %fd41}, [%rd26];
	add.s64 	%rd27, %rd24, %rd25;
	ld.global.v2.f64 	{%fd42, %fd43}, [%rd27];
	mul.f64 	%fd44, %fd41, %fd43;
	fma.rn.f64 	%fd45, %fd40, %fd42, %fd44;
	mul.f64 	%fd46, %fd41, %fd42;
	mul.f64 	%fd47, %fd40, %fd43;
	sub.f64 	%fd48, %fd46, %fd47;
	add.f64 	%fd49, %fd38, %fd45;
	add.f64 	%fd50, %fd39, %fd48;
	add.s64 	%rd28, %rd26, %rd25;
	ld.global.v2.f64 	{%fd51, %fd52}, [%rd28];
	add.s64 	%rd29, %rd27, %rd25;
	ld.global.v2.f64 	{%fd53, %fd54}, [%rd29];
	mul.f64 	%fd55, %fd52, %fd54;
	fma.rn.f64 	%fd56, %fd51, %fd53, %fd55;
	mul.f64 	%fd57, %fd52, %fd53;
	mul.f64 	%fd58, %fd51, %fd54;
	sub.f64 	%fd59, %fd57, %fd58;
	add.f64 	%fd60, %fd49, %fd56;
	add.f64 	%fd61, %fd50, %fd59;
	add.s64 	%rd30, %rd28, %rd25;
	ld.global.v2.f64 	{%fd62, %fd63}, [%rd30];
	add.s64 	%rd31, %rd29, %rd25;
	ld.global.v2.f64 	{%fd64, %fd65}, [%rd31];
	mul.f64 	%fd66, %fd63, %fd65;
	fma.rn.f64 	%fd67, %fd62, %fd64, %fd66;
	mul.f64 	%fd68, %fd63, %fd64;
	mul.f64 	%fd69, %fd62, %fd65;
	sub.f64 	%fd70, %fd68, %fd69;
	add.f64 	%fd71, %fd60, %fd67;
	add.f64 	%fd72, %fd61, %fd70;
	add.s64 	%rd32, %rd30, %rd25;
	ld.global.v2.f64 	{%fd73, %fd74}, [%rd32];
	add.s64 	%rd33, %rd31, %rd25;
	ld.global.v2.f64 	{%fd75, %fd76}, [%rd33];
	mul.f64 	%fd77, %fd74, %fd76;
	fma.rn.f64 	%fd78, %fd73, %fd75, %fd77;
	mul.f64 	%fd79, %fd74, %fd75;
	mul.f64 	%fd80, %fd73, %fd76;
	sub.f64 	%fd81, %fd79, %fd80;
	add.f64 	%fd82, %fd71, %fd78;
	add.f64 	%fd83, %fd72, %fd81;
	add.s64 	%rd34, %rd32, %rd25;
	ld.global.v2.f64 	{%fd84, %fd85}, [%rd34];
	add.s64 	%rd35, %rd33, %rd25;
	ld.global.v2.f64 	{%fd86, %fd87}, [%rd35];
	mul.f64 	%fd88, %fd85, %fd87;
	fma.rn.f64 	%fd89, %fd84, %fd86, %fd88;
	mul.f64 	%fd90, %fd85, %fd86;
	mul.f64 	%fd91, %fd84, %fd87;
	sub.f64 	%fd92, %fd90, %fd91;
	add.f64 	%fd93, %fd82, %fd89;
	add.f64 	%fd94, %fd83, %fd92;
	add.s64 	%rd36, %rd34, %rd25;
	ld.global.v2.f64 	{%fd95, %fd96}, [%rd36];
	add.s64 	%rd37, %rd35, %rd25;
	ld.global.v2.f64 	{%fd97, %fd98}, [%rd37];
	mul.f64 	%fd99, %fd96, %fd98;
	fma.rn.f64 	%fd100, %fd95, %fd97, %fd99;
	mul.f64 	%fd101, %fd96, %fd97;
	mul.f64 	%fd102, %fd95, %fd98;
	sub.f64 	%fd103, %fd101, %fd102;
	add.f64 	%fd104, %fd93, %fd100;
	add.f64 	%fd105, %fd94, %fd103;
	add.s64 	%rd38, %rd36, %rd25;
	ld.global.v2.f64 	{%fd106, %fd107}, [%rd38];
	add.s64 	%rd39, %rd37, %rd25;
	ld.global.v2.f64 	{%fd108, %fd109}, [%rd39];
	mul.f64 	%fd110, %fd107, %fd109;
	fma.rn.f64 	%fd111, %fd106, %fd108, %fd110;
	mul.f64 	%fd112, %fd107, %fd108;
	mul.f64 	%fd113, %fd106, %fd109;
	sub.f64 	%fd114, %fd112, %fd113;
	add.f64 	%fd203, %fd104, %fd111;
	add.f64 	%fd202, %fd105, %fd114;
	add.s64 	%rd69, %rd69, -8;
	shl.b64 	%rd40, %rd18, 7;
	add.s64 	%rd68, %rd68, %rd40;
	setp.ne.s64 	%p4, %rd69, 0;
	@%p4 bra 	$L__BB2_4;
$L__BB2_5:
	setp.eq.s64 	%p5, %rd4, 0;
	@%p5 bra 	$L__BB2_13;
	and.b64  	%rd12, %rd17, 3;
	setp.lt.u64 	%p6, %rd4, 4;
	@%p6 bra 	$L__BB2_8;
	mad.lo.s64 	%rd41, %rd71, %rd18, %rd3;
	shl.b64 	%rd42, %rd41, 4;
	add.s64 	%rd43, %rd2, %rd42;
	ld.global.v2.f64 	{%fd116, %fd117}, [%rd43];
	add.s64 	%rd44, %rd1, %rd42;
	ld.global.v2.f64 	{%fd118, %fd119}, [%rd44];
	mul.f64 	%fd120, %fd117, %fd119;
	fma.rn.f64 	%fd121, %fd116, %fd118, %fd120;
	mul.f64 	%fd122, %fd117, %fd118;
	mul.f64 	%fd123, %fd116, %fd119;
	sub.f64 	%fd124, %fd122, %fd123;
	add.f64 	%fd125, %fd203, %fd121;
	add.f64 	%fd126, %fd202, %fd124;
	shl.b64 	%rd45, %rd18, 4;
	add.s64 	%rd46, %rd43, %rd45;
	ld.global.v2.f64 	{%fd127, %fd128}, [%rd46];
	add.s64 	%rd47, %rd44, %rd45;
	ld.global.v2.f64 	{%fd129, %fd130}, [%rd47];
	mul.f64 	%fd131, %fd128, %fd130;
	fma.rn.f64 	%fd132, %fd127, %fd129, %fd131;
	mul.f64 	%fd133, %fd128, %fd129;
	mul.f64 	%fd134, %fd127, %fd130;
	sub.f64 	%fd135, %fd133, %fd134;
	add.f64 	%fd136, %fd125, %fd132;
	add.f64 	%fd137, %fd126, %fd135;
	add.s64 	%rd48, %rd46, %rd45;
	ld.global.v2.f64 	{%fd138, %fd139}, [%rd48];
	add.s64 	%rd49, %rd47, %rd45;
	ld.global.v2.f64 	{%fd140, %fd141}, [%rd49];
	mul.f64 	%fd142, %fd139, %fd141;
	fma.rn.f64 	%fd143, %fd138, %fd140, %fd142;
	mul.f64 	%fd144, %fd139, %fd140;
	mul.f64 	%fd145, %fd138, %fd141;
	sub.f64 	%fd146, %fd144, %fd145;
	add.f64 	%fd147, %fd136, %fd143;
	add.f64 	%fd148, %fd137, %fd146;
	add.s64 	%rd50, %rd48, %rd45;
	ld.global.v2.f64 	{%fd149, %fd150}, [%rd50];
	add.s64 	%rd51, %rd49, %rd45;
	ld.global.v2.f64 	{%fd151, %fd152}, [%rd51];
	mul.f64 	%fd153, %fd150, %fd152;
	fma.rn.f64 	%fd154, %fd149, %fd151, %fd153;
	mul.f64 	%fd155, %fd150, %fd151;
	mul.f64 	%fd156, %fd149, %fd152;
	sub.f64 	%fd157, %fd155, %fd156;
	add.f64 	%fd203, %fd147, %fd154;
	add.f64 	%fd202, %fd148, %fd157;
	add.s64 	%rd71, %rd71, 4;
$L__BB2_8:
	setp.eq.s64 	%p7, %rd12, 0;
	@%p7 bra 	$L__BB2_13;
	setp.eq.s64 	%p8, %rd12, 1;
	@%p8 bra 	$L__BB2_11;
	mad.lo.s64 	%rd52, %rd71, %rd18, %rd3;
	shl.b64 	%rd53, %rd52, 4;
	add.s64 	%rd54, %rd2, %rd53;
	ld.global.v2.f64 	{%fd159, %fd160}, [%rd54];
	add.s64 	%rd55, %rd1, %rd53;
	ld.global.v2.f64 	{%fd161, %fd162}, [%rd55];
	mul.f64 	%fd163, %fd160, %fd162;
	fma.rn.f64 	%fd164, %fd159, %fd161, %fd163;
	mul.f64 	%fd165, %fd160, %fd161;
	mul.f64 	%fd166, %fd159, %fd162;
	sub.f64 	%fd167, %fd165, %fd166;
	add.f64 	%fd168, %fd203, %fd164;
	add.f64 	%fd169, %fd202, %fd167;
	shl.b64 	%rd56, %rd18, 4;
	add.s64 	%rd57, %rd54, %rd56;
	ld.global.v2.f64 	{%fd170, %fd171}, [%rd57];
	add.s64 	%rd58, %rd55, %rd56;
	ld.global.v2.f64 	{%fd172, %fd173}, [%rd58];
	mul.f64 	%fd174, %fd171, %fd173;
	fma.rn.f64 	%fd175, %fd170, %fd172, %fd174;
	mul.f64 	%fd176, %fd171, %fd172;
	mul.f64 	%fd177, %fd170, %fd173;
	sub.f64 	%fd178, %fd176, %fd177;
	add.f64 	%fd203, %fd168, %fd175;
	add.f64 	%fd202, %fd169, %fd178;
	add.s64 	%rd71, %rd71, 2;
$L__BB2_11:
	and.b64  	%rd59, %rd17, 1;
	setp.eq.b64 	%p9, %rd59, 1;
	not.pred 	%p10, %p9;
	@%p10 bra 	$L__BB2_13;
	mad.lo.s64 	%rd60, %rd71, %rd18, %rd3;
	shl.b64 	%rd61, %rd60, 4;
	add.s64 	%rd62, %rd2, %rd61;
	ld.global.v2.f64 	{%fd179, %fd180}, [%rd62];
	add.s64 	%rd63, %rd1, %rd61;
	ld.global.v2.f64 	{%fd181, %fd182}, [%rd63];
	mul.f64 	%fd183, %fd180, %fd182;
	fma.rn.f64 	%fd184, %fd179, %fd181, %fd183;
	mul.f64 	%fd185, %fd180, %fd181;
	mul.f64 	%fd186, %fd179, %fd182;
	sub.f64 	%fd187, %fd185, %fd186;
	add.f64 	%fd203, %fd203, %fd184;
	add.f64 	%fd202, %fd202, %fd187;
$L__BB2_13:
	ld.param.u64 	%rd67, [_Z18vR_mo2Tconj_to_outmmPK7double2S1_PS__param_4];
	cvta.to.global.u64 	%rd64, %rd67;
	shl.b64 	%rd65, %rd3, 4;
	add.s64 	%rd66, %rd64, %rd65;
	st.global.v2.f64 	[%rd66], {%fd203, %fd202};
$L__BB2_14:
	ret;

}


// ===== COMPILED SASS (sm_100) =====

	.target	sm_100

	.elftype	@"ET_EXEC"


//--------------------- .note.nv.tkinfo           --------------------------
	.section	.note.nv.tkinfo,"",@"SHT_NOTE"
	.sectionflags	@"SHF_NOTE_NV_TKINFO"
	.tkinfo
        /*0018*/ 	.word	0x00000002
        /*0030*/ 	.string	""
        /*0030*/ 	.string	"ptxas"
        /*0030*/ 	.string	"Cuda compilation tools, release 13.0, V13.0.88"
        /*0030*/ 	.string	"Build cuda_13.0.r13.0/compiler.36424714_0"
        /*0030*/ 	.string	"-arch sm_100 -m 64 "



//--------------------- .note.nv.cuinfo           --------------------------
	.section	.note.nv.cuinfo,"",@"SHT_NOTE"
	.sectionflags	@"SHF_NOTE_NV_CUINFO"
        /*0018*/ 	.short	0x0002
        /*001a*/ 	.short	0x0064
        /*001c*/ 	.short	0x0082
	.zero		2


//--------------------- .nv.info                  --------------------------
	.section	.nv.info,"",@"SHT_CUDA_INFO"
	.align	4


	//----- nvinfo : EIATTR_REGCOUNT
	.align		4
        /*0000*/ 	.byte	0x04, 0x2f
        /*0002*/ 	.short	(.L_1 - .L_0)
	.align		4
.L_0:
        /*0004*/ 	.word	index@(_Z21mo1T_mo2Tconj_to_rhoRmmPK7double2S1_PS_)
        /*0008*/ 	.word	0x00000012


	//----- nvinfo : EIATTR_FRAME_SIZE
	.align		4
.L_1:
        /*000c*/ 	.byte	0x04, 0x11
        /*000e*/ 	.short	(.L_3 - .L_2)
	.align		4
.L_2:
        /*0010*/ 	.word	index@(_Z21mo1T_mo2Tconj_to_rhoRmmPK7double2S1_PS_)
        /*0014*/ 	.word	0x00000000


	//----- nvinfo : EIATTR_REGCOUNT
	.align		4
.L_3:
        /*0018*/ 	.byte	0x04, 0x2f
        /*001a*/ 	.short	(.L_5 - .L_4)
	.align		4
.L_4:
        /*001c*/ 	.word	index@(_Z16coulg_rhoG_to_vGmmPK7double2PS_)
        /*0020*/ 	.word	0x00000012


	//----- nvinfo : EIATTR_FRAME_SIZE
	.align		4
.L_5:
        /*0024*/ 	.byte	0x04, 0x11
        /*0026*/ 	.short	(.L_7 - .L_6)
	.align		4
.L_6:
        /*0028*/ 	.word	index@(_Z16coulg_rhoG_to_vGmmPK7double2PS_)
        /*002c*/ 	.word	0x00000000


	//----- nvinfo : EIATTR_REGCOUNT
	.align		4
.L_7:
        /*0030*/ 	.byte	0x04, 0x2f
        /*0032*/ 	.short	(.L_9 - .L_8)
	.align		4
.L_8:
        /*0034*/ 	.word	index@(_Z18vR_mo2Tconj_to_outmmPK7double2S1_PS_)
        /*0038*/ 	.word	0x00000022


	//----- nvinfo : EIATTR_FRAME_SIZE
	.align		4
.L_9:
        /*003c*/ 	.byte	0x04, 0x11
        /*003e*/ 	.short	(.L_11 - .L_10)
	.align		4
.L_10:
        /*0040*/ 	.word	index@(_Z18vR_mo2Tconj_to_outmmPK7double2S1_PS_)
        /*0044*/ 	.word	0x00000000


	//----- nvinfo : EIATTR_MIN_STACK_SIZE
	.align		4
.L_11:
        /*0048*/ 	.byte	0x04, 0x12
        /*004a*/ 	.short	(.L_13 - .L_12)
	.align		4
.L_12:
        /*004c*/ 	.word	index@(_Z18vR_mo2Tconj_to_outmmPK7double2S1_PS_)
        /*0050*/ 	.word	0x00000000


	//----- nvinfo : EIATTR_MIN_STACK_SIZE
	.align		4
.L_13:
        /*0054*/ 	.byte	0x04, 0x12
        /*0056*/ 	.short	(.L_15 - .L_14)
	.align		4
.L_14:
        /*0058*/ 	.word	index@(_Z16coulg_rhoG_to_vGmmPK7double2PS_)
        /*005c*/ 	.word	0x00000000


	//----- nvinfo : EIATTR_MIN_STACK_SIZE
	.align		4
.L_15:
        /*0060*/ 	.byte	0x04, 0x12
        /*0062*/ 	.short	(.L_17 - .L_16)
	.align		4
.L_16:
        /*0064*/ 	.word	index@(_Z21mo1T_mo2Tconj_to_rhoRmmPK7double2S1_PS_)
        /*0068*/ 	.word	0x00000000
.L_17:


//--------------------- .nv.compat                --------------------------
	.section	.nv.compat,"",@"SHT_CUDA_COMPAT_INFO"
	.align	4
        /*0000*/ 	.byte	0x02, 0x09, 0x00, 0x00, 0x02, 0x02, 0x01, 0x00, 0x02, 0x05, 0x05, 0x00, 0x03, 0x07, 0x01, 0x01
        /*0010*/ 	.byte	0x02, 0x03, 0x00, 0x00, 0x02, 0x06, 0x01, 0x00, 0x04, 0x0b, 0x08, 0x00, 0x01, 0x00, 0x00, 0x00
        /*0020*/ 	.byte	0x00, 0x00, 0x00, 0x00


//--------------------- .nv.info._Z18vR_mo2Tconj_to_outmmPK7double2S1_PS_ --------------------------
	.section	.nv.info._Z18vR_mo2Tconj_to_outmmPK7double2S1_PS_,"",@"SHT_CUDA_INFO"
	.sectionflags	@""
	.align	4


	//----- nvinfo : EIATTR_CUDA_API_VERSION
	.align		4
        /*0000*/ 	.byte	0x04, 0x37
        /*0002*/ 	.short	(.L_19 - .L_18)
.L_18:
        /*0004*/ 	.word	0x00000082


	//----- nvinfo : EIATTR_KPARAM_INFO
	.align		4
.L_19:
        /*0008*/ 	.byte	0x04, 0x17
        /*000a*/ 	.short	(.L_21 - .L_20)
.L_20:
        /*000c*/ 	.word	0x00000000
        /*0010*/ 	.short	0x0004
        /*0012*/ 	.short	0x0020
        /*0014*/ 	.byte	0x00, 0xf5, 0x21, 0x00


	//----- nvinfo : EIATTR_KPARAM_INFO
	.align		4
.L_21:
        /*0018*/ 	.byte	0x04, 0x17
        /*001a*/ 	.short	(.L_23 - .L_22)
.L_22:
        /*001c*/ 	.word	0x00000000
        /*0020*/ 	.short	0x0003
        /*0022*/ 	.short	0x0018
        /*0024*/ 	.byte	0x00, 0xf5, 0x21, 0x00


	//----- nvinfo : EIATTR_KPARAM_INFO
	.align		4
.L_23:
        /*0028*/ 	.byte	0x04, 0x17
        /*002a*/ 	.short	(.L_25 - .L_24)
.L_24:
        /*002c*/ 	.word	0x00000000
        /*0030*/ 	.short	0x0002
        /*0032*/ 	.short	0x0010
        /*0034*/ 	.byte	0x00, 0xf5, 0x21, 0x00


	//----- nvinfo : EIATTR_KPARAM_INFO
	.align		4
.L_25:
        /*0038*/ 	.byte	0x04, 0x17
        /*003a*/ 	.short	(.L_27 - .L_26)
.L_26:
        /*003c*/ 	.word	0x00000000
        /*0040*/ 	.short	0x0001
        /*0042*/ 	.short	0x0008
        /*0044*/ 	.byte	0x00, 0xf0, 0x21, 0x00


	//----- nvinfo : EIATTR_KPARAM_INFO
	.align		4
.L_27:
        /*0048*/ 	.byte	0x04, 0x17
        /*004a*/ 	.short	(.L_29 - .L_28)
.L_28:
        /*004c*/ 	.word	0x00000000
        /*0050*/ 	.short	0x0000
        /*0052*/ 	.short	0x0000
        /*0054*/ 	.byte	0x00, 0xf0, 0x21, 0x00


	//----- nvinfo : EIATTR_SPARSE_MMA_MASK
	.align		4
.L_29:
        /*0058*/ 	.byte	0x03, 0x50
        /*005a*/ 	.short	0x0000


	//----- nvinfo : EIATTR_MAXREG_COUNT
	.align		4
        /*005c*/ 	.byte	0x03, 0x1b
        /*005e*/ 	.short	0x00ff


	//----- nvinfo : EIATTR_MERCURY_ISA_VERSION
	.align		4
        /*0060*/ 	.byte	0x03, 0x5f
        /*0062*/ 	.short	0x0101


	//----- nvinfo : EIATTR_VRC_CTA_INIT_COUNT
	.align		4
        /*0064*/ 	.byte	0x02, 0x4a
	.zero		1
	.zero		1


	//----- nvinfo : EIATTR_EXIT_INSTR_OFFSETS
	.align		4
        /*0068*/ 	.byte	0x04, 0x1c
        /*006a*/ 	.short	(.L_31 - .L_30)


	//   ....[0]....
.L_30:
        /*006c*/ 	.word	0x00000080


	//   ....[1]....
        /*0070*/ 	.word	0x00001160


	//----- nvinfo : EIATTR_CBANK_PARAM_SIZE
	.align		4
.L_31:
        /*0074*/ 	.byte	0x03, 0x19
        /*0076*/ 	.short	0x0028


	//----- nvinfo : EIATTR_PARAM_CBANK
	.align		4
        /*0078*/ 	.byte	0x04, 0x0a
        /*007a*/ 	.short	(.L_33 - .L_32)
	.align		4
.L_32:
        /*007c*/ 	.word	index@(.nv.constant0._Z18vR_mo2Tconj_to_outmmPK7double2S1_PS_)
        /*0080*/ 	.short	0x0380
        /*0082*/ 	.short	0x0028


	//----- nvinfo : EIATTR_SW_WAR
	.align		4
.L_33:
        /*0084*/ 	.byte	0x04, 0x36
        /*0086*/ 	.short	(.L_35 - .L_34)
.L_34:
        /*0088*/ 	.word	0x00000008
.L_35:


//--------------------- .nv.info._Z16coulg_rhoG_to_vGmmPK7double2PS_ --------------------------
	.section	.nv.info._Z16coulg_rhoG_to_vGmmPK7double2PS_,"",@"SHT_CUDA_INFO"
	.sectionflags	@""
	.align	4


	//----- nvinfo : EIATTR_CUDA_API_VERSION
	.align		4
        /*0000*/ 	.byte	0x04, 0x37
        /*0002*/ 	.short	(.L_37 - .L_36)
.L_36:
        /*0004*/ 	.word	0x00000082


	//----- nvinfo : EIATTR_KPARAM_INFO
	.align		4
.L_37:
        /*0008*/ 	.byte	0x04, 0x17
        /*000a*/ 	.short	(.L_39 - .L_38)
.L_38:
        /*000c*/ 	.word	0x00000000
        /*0010*/ 	.short	0x0003
        /*0012*/ 	.short	0x0018
        /*0014*/ 	.byte	0x00, 0xf5, 0x21, 0x00


	//----- nvinfo : EIATTR_KPARAM_INFO
	.align		4
.L_39:
        /*0018*/ 	.byte	0x04, 0x17
        /*001a*/ 	.short	(.L_41 - .L_40)
.L_40:
        /*001c*/ 	.word	0x00000000
        /*0020*/ 	.short	0x0002
        /*0022*/ 	.short	0x0010
        /*0024*/ 	.byte	0x00, 0xf5, 0x21, 0x00


	//----- nvinfo : EIATTR_KPARAM_INFO
	.align		4
.L_41:
        /*0028*/ 	.byte	0x04, 0x17
        /*002a*/ 	.short	(.L_43 - .L_42)
.L_42:
        /*002c*/ 	.word	0x00000000
        /*0030*/ 	.short	0x0001
        /*0032*/ 	.short	0x0008
        /*0034*/ 	.byte	0x00, 0xf0, 0x21, 0x00


	//----- nvinfo : EIATTR_KPARAM_INFO
	.align		4
.L_43:
        /*0038*/ 	.byte	0x04, 0x17
        /*003a*/ 	.short	(.L_45 - .L_44)
.L_44:
        /*003c*/ 	.word	0x00000000
        /*0040*/ 	.short	0x0000
        /*0042*/ 	.short	0x0000
        /*0044*/ 	.byte	0x00, 0xf0, 0x21, 0x00


	//----- nvinfo : EIATTR_SPARSE_MMA_MASK
	.align		4
.L_45:
        /*0048*/ 	.byte	0x03, 0x50
        /*004a*/ 	.short	0x0000


	//----- nvinfo : EIATTR_MAXREG_COUNT
	.align		4
        /*004c*/ 	.byte	0x03, 0x1b
        /*004e*/ 	.short	0x00ff


	//----- nvinfo : EIATTR_MERCURY_ISA_VERSION
	.align		4
        /*0050*/ 	.byte	0x03, 0x5f
        /*0052*/ 	.short	0x0101


	//----- nvinfo : EIATTR_VRC_CTA_INIT_COUNT
	.align		4
        /*0054*/ 	.byte	0x02, 0x4a
	.zero		1
	.zero		1


	//----- nvinfo : EIATTR_EXIT_INSTR_OFFSETS
	.align		4
        /*0058*/ 	.byte	0x04, 0x1c
        /*005a*/ 	.short	(.L_47 - .L_46)


	//   ....[0]....
.L_46:
        /*005c*/ 	.word	0x000000c0


	//   ....[1]....
        /*0060*/ 	.word	0x000001d0


	//----- nvinfo : EIATTR_CBANK_PARAM_SIZE
	.align		4
.L_47:
        /*0064*/ 	.byte	0x03, 0x19
        /*0066*/ 	.short	0x0020


	//----- nvinfo : EIATTR_PARAM_CBANK
	.align		4
        /*0068*/ 	.byte	0x04, 0x0a
        /*006a*/ 	.short	(.L_49 - .L_48)
	.align		4
.L_48:
        /*006c*/ 	.word	index@(.nv.constant0._Z16coulg_rhoG_to_vGmmPK7double2PS_)
        /*0070*/ 	.short	0x0380
        /*0072*/ 	.short	0x0020


	//----- nvinfo : EIATTR_SW_WAR
	.align		4
.L_49:
        /*0074*/ 	.byte	0x04, 0x36
        /*0076*/ 	.short	(.L_51 - .L_50)
.L_50:
        /*0078*/ 	.word	0x00000008
.L_51:


//--------------------- .nv.info._Z21mo1T_mo2Tconj_to_rhoRmmPK7double2S1_PS_ --------------------------
	.section	.nv.info._Z21mo1T_mo2Tconj_to_rhoRmmPK7double2S1_PS_,"",@"SHT_CUDA_INFO"
	.sectionflags	@""
	.align	4


	//----- nvinfo : EIATTR_CUDA_API_VERSION
	.align		4
        /*0000*/ 	.byte	0x04, 0x37
        /*0002*/ 	.short	(.L_53 - .L_52)
.L_52:
        /*0004*/ 	.word	0x00000082


	//----- nvinfo : EIATTR_KPARAM_INFO
	.align		4
.L_53:
        /*0008*/ 	.byte	0x04, 0x17
        /*000a*/ 	.short	(.L_55 - .L_54)
.L_54:
        /*000c*/ 	.word	0x00000000
        /*0010*/ 	.short	0x0004
        /*0012*/ 	.short	0x0020
        /*0014*/ 	.byte	0x00, 0xf5, 0x21, 0x00


	//----- nvinfo : EIATTR_KPARAM_INFO
	.align		4
.L_55:
        /*0018*/ 	.byte	0x04, 0x17
        /*001a*/ 	.short	(.L_57 - .L_56)
.L_56:
        /*001c*/ 	.word	0x00000000
        /*0020*/ 	.short	0x0003
        /*0022*/ 	.short	0x0018
        /*0024*/ 	.byte	0x00, 0xf5, 0x21, 0x00


	//----- nvinfo : EIATTR_KPARAM_INFO
	.align		4
.L_57:
        /*0028*/ 	.byte	0x04, 0x17
        /*002a*/ 	.short	(.L_59 - .L_58)
.L_58:
        /*002c*/ 	.word	0x00000000
        /*0030*/ 	.short	0x0002
        /*0032*/ 	.short	0x0010
        /*0034*/ 	.byte	0x00, 0xf5, 0x21, 0x00


	//----- nvinfo : EIATTR_KPARAM_INFO
	.align		4
.L_59:
        /*0038*/ 	.byte	0x04, 0x17
        /*003a*/ 	.short	(.L_61 - .L_60)
.L_60:
        /*003c*/ 	.word	0x00000000
        /*0040*/ 	.short	0x0001
        /*0042*/ 	.short	0x0008
        /*0044*/ 	.byte	0x00, 0xf0, 0x21, 0x00


	//----- nvinfo : EIATTR_KPARAM_INFO
	.align		4
.L_61:
        /*0048*/ 	.byte	0x04, 0x17
        /*004a*/ 	.short	(.L_63 - .L_62)
.L_62:
        /*004c*/ 	.word	0x00000000
        /*0050*/ 	.short	0x0000
        /*0052*/ 	.short	0x0000
        /*0054*/ 	.byte	0x00, 0xf0, 0x21, 0x00


	//----- nvinfo : EIATTR_SPARSE_MMA_MASK
	.align		4
.L_63:
        /*0058*/ 	.byte	0x03, 0x50
        /*005a*/ 	.short	0x0000


	//----- nvinfo : EIATTR_MAXREG_COUNT
	.align		4
        /*005c*/ 	.byte	0x03, 0x1b
        /*005e*/ 	.short	0x00ff


	//----- nvinfo : EIATTR_MERCURY_ISA_VERSION
	.align		4
        /*0060*/ 	.byte	0x03, 0x5f
        /*0062*/ 	.short	0x0101


	//----- nvinfo : EIATTR_VRC_CTA_INIT_COUNT
	.align		4
        /*0064*/ 	.byte	0x02, 0x4a
	.zero		1
	.zero		1


	//----- nvinfo : EIATTR_EXIT_INSTR_OFFSETS
	.align		4
        /*0068*/ 	.byte	0x04, 0x1c
        /*006a*/ 	.short	(.L_65 - .L_64)


	//   ....[0]....
.L_64:
        /*006c*/ 	.word	0x000000c0


	//   ....[1]....
        /*0070*/ 	.word	0x00000220


	//----- nvinfo : EIATTR_CBANK_PARAM_SIZE
	.align		4
.L_65:
        /*0074*/ 	.byte	0x03, 0x19
        /*0076*/ 	.short	0x0028


	//----- nvinfo : EIATTR_PARAM_CBANK
	.align		4
        /*0078*/ 	.byte	0x04, 0x0a
        /*007a*/ 	.short	(.L_67 - .L_66)
	.align		4
.L_66:
        /*007c*/ 	.word	index@(.nv.constant0._Z21mo1T_mo2Tconj_to_rhoRmmPK7double2S1_PS_)
        /*0080*/ 	.short	0x0380
        /*0082*/ 	.short	0x0028


	//----- nvinfo : EIATTR_SW_WAR
	.align		4
.L_67:
        /*0084*/ 	.byte	0x04, 0x36
        /*0086*/ 	.short	(.L_69 - .L_68)
.L_68:
        /*0088*/ 	.word	0x00000008
.L_69:


//--------------------- .nv.callgraph             --------------------------
	.section	.nv.callgraph,"",@"SHT_CUDA_CALLGRAPH"
	.align	4
	.sectionentsize	8
	.align		4
        /*0000*/ 	.word	0x00000000
	.align		4
        /*0004*/ 	.word	0xffffffff
	.align		4
        /*0008*/ 	.word	0x00000000
	.align		4
        /*000c*/ 	.word	0xfffffffe
	.align		4
        /*0010*/ 	.word	0x00000000
	.align		4
        /*0014*/ 	.word	0xfffffffd
	.align		4
        /*0018*/ 	.word	0x00000000
	.align		4
        /*001c*/ 	.word	0xfffffffc


//--------------------- .text._Z18vR_mo2Tconj_to_outmmPK7double2S1_PS_ --------------------------
	.section	.text._Z18vR_mo2Tconj_to_outmmPK7double2S1_PS_,"ax",@progbits
	.align	128
        .global         _Z18vR_mo2Tconj_to_outmmPK7double2S1_PS_
        .type           _Z18vR_mo2Tconj_to_outmmPK7double2S1_PS_,@function
        .size           _Z18vR_mo2Tconj_to_outmmPK7double2S1_PS_,(.L_x_8 - _Z18vR_mo2Tconj_to_outmmPK7double2S1_PS_)
        .other          _Z18vR_mo2Tconj_to_outmmPK7double2S1_PS_,@"STO_CUDA_ENTRY STV_DEFAULT"
_Z18vR_mo2Tconj_to_outmmPK7double2S1_PS_:
.text._Z18vR_mo2Tconj_to_outmmPK7double2S1_PS_:
[----:B------:R-:W-:Y:S01]  /*0000*/  LDC R1, c[0x0][0x37c] ;  /* 0x0000df00ff017b82 */ /* 0x000fe20000000800 */
[----:B------:R-:W0:Y:S07]  /*0010*/  S2R R23, SR_TID.X ;  /* 0x0000000000177919 */ /* 0x000e2e0000002100 */
[----:B------:R-:W0:Y:S08]  /*0020*/  S2UR UR4, SR_CTAID.X ;  /* 0x00000000000479c3 */ /* 0x000e300000002500 */
[----:B------:R-:W0:Y:S08]  /*0030*/  LDC R22, c[0x0][0x360] ;  /* 0x0000d800ff167b82 */ /* 0x000e300000000800 */
[----:B------:R-:W1:Y:S01]  /*0040*/  LDC.64 R20, c[0x0][0x388] ;  /* 0x0000e200ff147b82 */ /* 0x000e620000000a00 */
[----:B0-----:R-:W-:-:S05]  /*0050*/  IMAD R22, R22, UR4, R23 ;  /* 0x0000000416167c24 */ /* 0x001fca000f8e0217 */
[----:B-1----:R-:W-:-:S04]  /*0060*/  ISETP.GE.U32.AND P0, PT, R22, R20, PT ;  /* 0x000000141600720c */ /* 0x002fc80003f06070 */
[----:B------:R-:W-:-:S13]  /*0070*/  ISETP.GE.U32.AND.EX P0, PT, RZ, R21, PT, P0 ;  /* 0x00000015ff00720c */ /* 0x000fda0003f06100 */
[----:B------:R-:W-:Y:S05]  /*0080*/  @P0 EXIT ;  /* 0x000000000000094d */ /* 0x000fea0003800000 */
[----:B------:R-:W0:Y:S01]  /*0090*/  LDCU.64 UR8, c[0x0][0x380] ;  /* 0x00007000ff0877ac */ /* 0x000e220008000a00 */
[----:B------:R-:W-:Y:S02]  /*00a0*/  CS2R R6, SRZ ;  /* 0x0000000000067805 */ /* 0x000fe4000001ff00 */
[----:B------:R-:W-:Y:S01]  /*00b0*/  CS2R R4, SRZ ;  /* 0x0000000000047805 */ /* 0x000fe2000001ff00 */
[----:B------:R-:W1:Y:S01]  /*00c0*/  LDCU.64 UR10, c[0x0][0x358] ;  /* 0x00006b00ff0a77ac */ /* 0x000e620008000a00 */
[----:B0-----:R-:W-:-:S04]  /*00d0*/  UISETP.NE.U32.AND UP0, UPT, UR8, URZ, UPT ;  /* 0x000000ff0800728c */ /* 0x001fc8000bf05070 */
[----:B------:R-:W-:-:S09]  /*00e0*/  UISETP.NE.AND.EX UP0, UPT, UR9, URZ, UPT, UP0 ;  /* 0x000000ff0900728c */ /* 0x000fd2000bf05300 */
[----:B-1----:R-:W-:Y:S05]  /*00f0*/  BRA.U !UP0, `(.L_x_0) ;  /* 0x0000001108087547 */ /* 0x002fea000b800000 */
[----:B------:R-:W-:Y:S01]  /*0100*/  UISETP.GE.U32.AND UP1, UPT, UR8, 0x8, UPT ;  /* 0x000000080800788c */ /* 0x000fe2000bf26070 */
[----:B------:R-:W-:Y:S01]  /*0110*/  CS2R R4, SRZ ;  /* 0x0000000000047805 */ /* 0x000fe2000001ff00 */
[----:B------:R-:W-:Y:S01]  /*0120*/  ULOP3.LUT UR16, UR8, 0x7, URZ, 0xc0, !UPT ;  /* 0x0000000708107892 */ /* 0x000fe2000f8ec0ff */
[----:B------:R-:W-:Y:S01]  /*0130*/  CS2R R6, SRZ ;  /* 0x0000000000067805 */ /* 0x000fe2000001ff00 */
[----:B------:R-:W-:Y:S02]  /*0140*/  UISETP.GE.U32.AND.EX UP1, UPT, UR9, URZ, UPT, UP1 ;  /* 0x000000ff0900728c */ /* 0x000fe4000bf26110 */
[----:B------:R-:W-:Y:S01]  /*0150*/  UISETP.NE.U32.AND UP0, UPT, UR16, URZ, UPT ;  /* 0x000000ff1000728c */ /* 0x000fe2000bf05070 */
[----:B------:R-:W-:Y:S01]  /*0160*/  UMOV UR4, URZ ;  /* 0x000000ff00047c82 */ /* 0x000fe20008000000 */
[----:B------:R-:W-:Y:S02]  /*0170*/  UMOV UR5, URZ ;  /* 0x000000ff00057c82 */ /* 0x000fe40008000000 */
[----:B------:R-:W-:-:S03]  /*0180*/  UISETP.NE.AND.EX UP0, UPT, URZ, URZ, UPT, UP0 ;  /* 0x000000ffff00728c */ /* 0x000fc6000bf05300 */
[----:B------:R-:W-:Y:S08]  /*0190*/  BRA.U !UP1, `(.L_x_1) ;  /* 0x0000000509c87547 */ /* 0x000ff0000b800000 */
[----:B------:R-:W0:Y:S01]  /*01a0*/  LDCU UR5, c[0x0][0x384] ;  /* 0x00007080ff0577ac */ /* 0x000e220008000800 */
[----:B------:R-:W-:Y:S01]  /*01b0*/  IMAD.SHL.U32 R2, R22, 0x10, RZ ;  /* 0x0000001016027824 */ /* 0x000fe200078e00ff */
[----:B------:R-:W-:Y:S02]  /*01c0*/  SHF.R.U32.HI R0, RZ, 0x1c, R22 ;  /* 0x0000001cff007819 */ /* 0x000fe40000011616 */
[----:B------:R-:W-:Y:S01]  /*01d0*/  CS2R R4, SRZ ;  /* 0x0000000000047805 */ /* 0x000fe2000001ff00 */
[----:B------:R-:W-:Y:S01]  /*01e0*/  ULOP3.LUT UR4, UR8, 0xfffffff8, URZ, 0xc0, !UPT ;  /* 0xfffffff808047892 */ /* 0x000fe2000f8ec0ff */
[----:B------:R-:W1:Y:S06]  /*01f0*/  LDCU.128 UR12, c[0x0][0x390] ;  /* 0x00007200ff0c77ac */ /* 0x000e6c0008000c00 */
[----:B------:R-:W-:Y:S01]  /*0200*/  UMOV UR6, UR4 ;  /* 0x0000000400067c82 */ /* 0x000fe20008000000 */
[----:B0-----:R-:W-:-:S05]  /*0210*/  UMOV UR7, UR5 ;  /* 0x0000000500077c82 */ /* 0x001fca0008000000 */
.L_x_2:
[C---:B-1----:R-:W-:Y:S02]  /*0220*/  IADD3 R16, P0, PT, R2.reuse, UR12, RZ ;  /* 0x0000000c02107c10 */ /* 0x042fe4000ff1e0ff */
[----:B------:R-:W-:Y:S02]  /*0230*/  IADD3 R18, P1, PT, R2, UR14, RZ ;  /* 0x0000000e02127c10 */ /* 0x000fe4000ff3e0ff */
[C---:B------:R-:W-:Y:S02]  /*0240*/  IADD3.X R17, PT, PT, R0.reuse, UR13, RZ, P0, !PT ;  /* 0x0000000d00117c10 */ /* 0x040fe400087fe4ff */
[----:B------:R-:W-:-:S03]  /*0250*/  IADD3.X R19, PT, PT, R0, UR15, RZ, P1, !PT ;  /* 0x0000000f00137c10 */ /* 0x000fc60008ffe4ff */
[----:B------:R0:W2:Y:S04]  /*0260*/  LDG.E.128 R12, desc[UR10][R16.64] ;  /* 0x0000000a100c7981 */ /* 0x0000a8000c1e1d00 */
[----:B------:R1:W2:Y:S01]  /*0270*/  LDG.E.128 R8, desc[UR10][R18.64] ;  /* 0x0000000a12087981 */ /* 0x0002a2000c1e1d00 */
[C---:B------:R-:W-:Y:S01]  /*0280*/  IMAD.SHL.U32 R3, R20.reuse, 0x10, RZ ;  /* 0x0000001014037824 */ /* 0x040fe200078e00ff */
[----:B------:R-:W-:-:S04]  /*0290*/  SHF.L.U64.HI R26, R20, 0x4, R21 ;  /* 0x00000004141a7819 */ /* 0x000fc80000010215 */
[C---:B0-----:R-:W-:Y:S02]  /*02a0*/  IADD3 R16, P0, PT, R3.reuse, R16, RZ ;  /* 0x0000001003107210 */ /* 0x041fe40007f1e0ff */
[----:B-1----:R-:W-:-:S03]  /*02b0*/  IADD3 R18, P1, PT, R3, R18, RZ ;  /* 0x0000001203127210 */ /* 0x002fc60007f3e0ff */
[C---:B------:R-:W-:Y:S02]  /*02c0*/  IMAD.X R17, R26.reuse, 0x1, R17, P0 ;  /* 0x000000011a117824 */ /* 0x040fe400000e0611 */
[----:B------:R-:W-:Y:S01]  /*02d0*/  IMAD.X R19, R26, 0x1, R19, P1 ;  /* 0x000000011a137824 */ /* 0x000fe200008e0613 */
[-C--:B--2---:R-:W-:Y:S02]  /*02e0*/  DMUL R24, R14, R10.reuse ;  /* 0x0000000a0e187228 */ /* 0x084fe40000000000 */
[----:B------:R-:W-:-:S06]  /*02f0*/  DMUL R10, R12, R10 ;  /* 0x0000000a0c0a7228 */ /* 0x000fcc0000000000 */
[-C--:B------:R-:W-:Y:S02]  /*0300*/  DFMA R24, R12, R8.reuse, R24 ;  /* 0x000000080c18722b */ /* 0x080fe40000000018 */
[----:B------:R-:W-:Y:S02]  /*0310*/  DFMA R26, R14, R8, -R10 ;  /* 0x000000080e1a722b */ /* 0x000fe4000000080a */
[----:B------:R0:W2:Y:S04]  /*0320*/  LDG.E.128 R8, desc[UR10][R16.64] ;  /* 0x0000000a10087981 */ /* 0x0000a8000c1e1d00 */
[----:B------:R1:W2:Y:S01]  /*0330*/  LDG.E.128 R12, desc[UR10][R18.64] ;  /* 0x0000000a120c7981 */ /* 0x0002a2000c1e1d00 */
[----:B------:R-:W-:Y:S02]  /*0340*/  DADD R24, R24, R4 ;  /* 0x0000000018187229 */ /* 0x000fe40000000004 */
[----:B------:R-:W-:Y:S01]  /*0350*/  DADD R26, R26, R6 ;  /* 0x000000001a1a7229 */ /* 0x000fe20000000006 */
[----:B0-----:R-:W-:-:S02]  /*0360*/  IADD3 R16, P0, PT, R16, R3, RZ ;  /* 0x0000000310107210 */ /* 0x001fc40007f1e0ff */
[----:B-1----:R-:W-:Y:S01]  /*0370*/  IADD3 R18, P1, PT, R18, R3, RZ ;  /* 0x0000000312127210 */ /* 0x002fe20007f3e0ff */
[-C--:B--2---:R-:W-:Y:S02]  /*0380*/  DMUL R28, R10, R14.reuse ;  /* 0x0000000e0a1c7228 */ /* 0x084fe40000000000 */
[----:B------:R-:W-:Y:S01]  /*0390*/  DMUL R4, R8, R14 ;  /* 0x0000000e08047228 */ /* 0x000fe20000000000 */
[----:B------:R-:W-:-:S05]  /*03a0*/  SHF.L.U64.HI R14, R20, 0x4, R21 ;  /* 0x00000004140e7819 */ /* 0x000fca0000010215 */
[-C--:B------:R-:W-:Y:S01]  /*03b0*/  DFMA R28, R8, R12.reuse, R28 ;  /* 0x0000000c081c722b */ /* 0x080fe2000000001c */
[--C-:B------:R-:W-:Y:S01]  /*03c0*/  IMAD.X R17, R17, 0x1, R14.reuse, P0 ;  /* 0x0000000111117824 */ /* 0x100fe200000e060e */
[----:B------:R-:W-:Y:S01]  /*03d0*/  DFMA R12, R10, R12, -R4 ;  /* 0x0000000c0a0c722b */ /* 0x000fe20000000804 */
[----:B------:R-:W-:-:S03]  /*03e0*/  IMAD.X R19, R19, 0x1, R14, P1 ;  /* 0x0000000113137824 */ /* 0x000fc600008e060e */
[----:B------:R0:W2:Y:S04]  /*03f0*/  LDG.E.128 R4, desc[UR10][R16.64] ;  /* 0x0000000a10047981 */ /* 0x0000a8000c1e1d00 */
[----:B------:R-:W2:Y:S01]  /*0400*/  LDG.E.128 R8, desc[UR10][R18.64] ;  /* 0x0000000a12087981 */ /* 0x000ea2000c1e1d00 */
[----:B------:R-:W-:Y:S02]  /*0410*/  DADD R24, R24, R28 ;  /* 0x0000000018187229 */ /* 0x000fe4000000001c */
[----:B------:R-:W-:Y:S01]  /*0420*/  DADD R26, R26, R12 ;  /* 0x000000001a1a7229 */ /* 0x000fe2000000000c */
[-C--:B------:R-:W-:Y:S02]  /*0430*/  IADD3 R12, P0, PT, R16, R3.reuse, RZ ;  /* 0x00000003100c7210 */ /* 0x080fe40007f1e0ff */
[----:B0-----:R-:W-:-:S03]  /*0440*/  IADD3 R16, P1, PT, R18, R3, RZ ;  /* 0x0000000312107210 */ /* 0x001fc60007f3e0ff */
[--C-:B------:R-:W-:Y:S02]  /*0450*/  IMAD.X R13, R17, 0x1, R14.reuse, P0 ;  /* 0x00000001110d7824 */ /* 0x100fe400000e060e */
[----:B------:R-:W-:Y:S01]  /*0460*/  IMAD.X R17, R19, 0x1, R14, P1 ;  /* 0x0000000113117824 */ /* 0x000fe200008e060e */
[-C--:B--2---:R-:W-:Y:S02]  /*0470*/  DMUL R28, R6, R10.reuse ;  /* 0x0000000a061c7228 */ /* 0x084fe40000000000 */
[----:B------:R-:W-:-:S06]  /*0480*/  DMUL R10, R4, R10 ;  /* 0x0000000a040a7228 */ /* 0x000fcc0000000000 */
[-C--:B------:R-:W-:Y:S02]  /*0490*/  DFMA R28, R4, R8.reuse, R28 ;  /* 0x00000008041c722b */ /* 0x080fe4000000001c */
[----:B------:R-:W-:Y:S01]  /*04a0*/  DFMA R18, R6, R8, -R10 ;  /* 0x000000080612722b */ /* 0x000fe2000000080a */
[----:B------:R0:W2:Y:S04]  /*04b0*/  LDG.E.128 R4, desc[UR10][R12.64] ;  /* 0x0000000a0c047981 */ /* 0x0000a8000c1e1d00 */
[----:B------:R1:W2:Y:S01]  /*04c0*/  LDG.E.128 R8, desc[UR10][R16.64] ;  /* 0x0000000a10087981 */ /* 0x0002a2000c1e1d00 */
[----:B------:R-:W-:Y:S02]  /*04d0*/  DADD R24, R24, R28 ;  /* 0x0000000018187229 */ /* 0x000fe4000000001c */
[----:B------:R-:W-:Y:S01]  /*04e0*/  DADD R26, R26, R18 ;  /* 0x000000001a1a7229 */ /* 0x000fe20000000012 */
[----:B0-----:R-:W-:-:S02]  /*04f0*/  IADD3 R12, P0, PT, R12, R3, RZ ;  /* 0x000000030c0c7210 */ /* 0x001fc40007f1e0ff */
[----:B-1----:R-:W-:-:S03]  /*0500*/  IADD3 R16, P1, PT, R16, R3, RZ ;  /* 0x0000000310107210 */ /* 0x002fc60007f3e0ff */
        /* <DEDUP_REMOVED lines=24> */
[--C-:B------:R-:W-:Y:S01]  /*0690*/  IMAD.X R13, R13, 0x1, R14.reuse, P0 ;  /* 0x000000010d0d7824 */ /* 0x100fe200000e060e */
[----:B------:R-:W-:Y:S01]  /*06a0*/  IADD3 R30, P0, PT, R12, R3, RZ ;  /* 0x000000030c1e7210 */ /* 0x000fe20007f1e0ff */
[----:B------:R-:W-:-:S04]  /*06b0*/  IMAD.X R17, R17, 0x1, R14, P1 ;  /* 0x0000000111117824 */ /* 0x000fc800008e060e */
[----:B------:R-:W-:Y:S01]  /*06c0*/  IMAD.X R31, R13, 0x1, R14, P0 ;  /* 0x000000010d1f7824 */ /* 0x000fe200000e060e */
[-C--:B--2---:R-:W-:Y:S02]  /*06d0*/  DMUL R28, R6, R10.reuse ;  /* 0x0000000a061c7228 */ /* 0x084fe40000000000 */
[----:B------:R-:W-:-:S06]  /*06e0*/  DMUL R18, R4, R10 ;  /* 0x0000000a04127228 */ /* 0x000fcc0000000000 */
[-C--:B------:R-:W-:Y:S02]  /*06f0*/  DFMA R4, R4, R8.reuse, R28 ;  /* 0x000000080404722b */ /* 0x080fe4000000001c */
[----:B------:R-:W-:Y:S01]  /*0700*/  DFMA R18, R6, R8, -R18 ;  /* 0x000000080612722b */ /* 0x000fe20000000812 */
[----:B------:R-:W-:Y:S01]  /*0710*/  IADD3 R28, P1, PT, R16, R3, RZ ;  /* 0x00000003101c7210 */ /* 0x000fe20007f3e0ff */
[----:B------:R-:W2:Y:S04]  /*0720*/  LDG.E.128 R8, desc[UR10][R16.64] ;  /* 0x0000000a10087981 */ /* 0x000ea8000c1e1d00 */
[----:B------:R-:W-:Y:S02]  /*0730*/  DADD R24, R24, R4 ;  /* 0x0000000018187229 */ /* 0x000fe40000000004 */
[----:B------:R-:W2:Y:S01]  /*0740*/  LDG.E.128 R4, desc[UR10][R12.64] ;  /* 0x0000000a0c047981 */ /* 0x000ea2000c1e1d00 */
[----:B------:R-:W-:Y:S01]  /*0750*/  IMAD.X R29, R17, 0x1, R14, P1 ;  /* 0x00000001111d7824 */ /* 0x000fe200008e060e */
[----:B------:R-:W-:-:S04]  /*0760*/  DADD R26, R26, R18 ;  /* 0x000000001a1a7229 */ /* 0x000fc80000000012 */
[----:B------:R2:W3:Y:S04]  /*0770*/  LDG.E.128 R16, desc[UR10][R28.64] ;  /* 0x0000000a1c107981 */ /* 0x0004e8000c1e1d00 */
[----:B------:R-:W3:Y:S01]  /*0780*/  LDG.E.128 R12, desc[UR10][R30.64] ;  /* 0x0000000a1e0c7981 */ /* 0x000ee2000c1e1d00 */
[----:B------:R-:W-:-:S04]  /*0790*/  UIADD3 UR6, UP1, UPT, UR6, -0x8, URZ ;  /* 0xfffffff806067890 */ /* 0x000fc8000ff3e0ff */
[----:B------:R-:W-:Y:S02]  /*07a0*/  UIADD3.X UR7, UPT, UPT, UR7, -0x1, URZ, UP1, !UPT ;  /* 0xffffffff07077890 */ /* 0x000fe40008ffe4ff */
[----:B------:R-:W-:-:S04]  /*07b0*/  UISETP.NE.U32.AND UP1, UPT, UR6, URZ, UPT ;  /* 0x000000ff0600728c */ /* 0x000fc8000bf25070 */
[----:B------:R-:W-:Y:S01]  /*07c0*/  UISETP.NE.AND.EX UP1, UPT, UR7, URZ, UPT, UP1 ;  /* 0x000000ff0700728c */ /* 0x000fe2000bf25310 */
[----:B------:R-:W-:-:S04]  /*07d0*/  LEA R2, P0, R20, R2, 0x7 ;  /* 0x0000000214027211 */ /* 0x000fc800078038ff */
[----:B------:R-:W-:Y:S01]  /*07e0*/  LEA.HI.X R0, R20, R0, R21, 0x7, P0 ;  /* 0x0000000014007211 */ /* 0x000fe200000f3c15 */
[-C--:B--2---:R-:W-:Y:S02]  /*07f0*/  DMUL R28, R6, R10.reuse ;  /* 0x0000000a061c7228 */ /* 0x084fe40000000000 */
[----:B------:R-:W-:-:S06]  /*0800*/  DMUL R10, R4, R10 ;  /* 0x0000000a040a7228 */ /* 0x000fcc0000000000 */
[-C--:B------:R-:W-:Y:S02]  /*0810*/  DFMA R4, R4, R8.reuse, R28 ;  /* 0x000000080404722b */ /* 0x080fe4000000001c */
[----:B------:R-:W-:Y:S02]  /*0820*/  DFMA R10, R6, R8, -R10 ;  /* 0x00000008060a722b */ /* 0x000fe4000000080a */
[-C--:B---3--:R-:W-:Y:S02]  /*0830*/  DMUL R6, R14, R18.reuse ;  /* 0x000000120e067228 */ /* 0x088fe40000000000 */
[----:B------:R-:W-:Y:S02]  /*0840*/  DMUL R18, R12, R18 ;  /* 0x000000120c127228 */ /* 0x000fe40000000000 */
[----:B------:R-:W-:Y:S02]  /*0850*/  DADD R4, R24, R4 ;  /* 0x0000000018047229 */ /* 0x000fe40000000004 */
[----:B------:R-:W-:-:S02]  /*0860*/  DADD R10, R26, R10 ;  /* 0x000000001a0a7229 */ /* 0x000fc4000000000a */
[-C--:B------:R-:W-:Y:S02]  /*0870*/  DFMA R6, R12, R16.reuse, R6 ;  /* 0x000000100c06722b */ /* 0x080fe40000000006 */
[----:B------:R-:W-:-:S06]  /*0880*/  DFMA R18, R14, R16, -R18 ;  /* 0x000000100e12722b */ /* 0x000fcc0000000812 */
[----:B------:R-:W-:Y:S02]  /*0890*/  DADD R4, R4, R6 ;  /* 0x0000000004047229 */ /* 0x000fe40000000006 */
[----:B------:R-:W-:Y:S01]  /*08a0*/  DADD R6, R10, R18 ;  /* 0x000000000a067229 */ /* 0x000fe20000000012 */
[----:B------:R-:W-:Y:S10]  /*08b0*/  BRA.U UP1, `(.L_x_2) ;  /* 0xfffffff901587547 */ /* 0x000ff4000b83ffff */
.L_x_1:
[----:B------:R-:W-:Y:S05]  /*08c0*/  BRA.U !UP0, `(.L_x_0) ;  /* 0x0000000908147547 */ /* 0x000fea000b800000 */
[----:B------:R-:W-:Y:S02]  /*08d0*/  UISETP.GE.U32.AND UP1, UPT, UR16, 0x4, UPT ;  /* 0x000000041000788c */ /* 0x000fe4000bf26070 */
[----:B------:R-:W-:Y:S02]  /*08e0*/  ULOP3.LUT UR7, UR8, 0x3, URZ, 0xc0, !UPT ;  /* 0x0000000308077892 */ /* 0x000fe4000f8ec0ff */
[----:B------:R-:W-:Y:S02]  /*08f0*/  UISETP.GE.U32.AND.EX UP1, UPT, URZ, URZ, UPT, UP1 ;  /* 0x000000ffff00728c */ /* 0x000fe4000bf26110 */
[----:B------:R-:W-:-:S04]  /*0900*/  UISETP.NE.U32.AND UP0, UPT, UR7, URZ, UPT ;  /* 0x000000ff0700728c */ /* 0x000fc8000bf05070 */
[----:B------:R-:W-:-:S03]  /*0910*/  UISETP.NE.AND.EX UP0, UPT, URZ, URZ, UPT, UP0 ;  /* 0x000000ffff00728c */ /* 0x000fc6000bf05300 */
[----:B------:R-:W-:Y:S08]  /*0920*/  BRA.U !UP1, `(.L_x_3) ;  /* 0x0000000109f47547 */ /* 0x000ff0000b800000 */
[----:B------:R-:W0:Y:S01]  /*0930*/  LDCU.128 UR12, c[0x0][0x390] ;  /* 0x00007200ff0c77ac */ /* 0x000e220008000c00 */
[----:B------:R-:W-:Y:S02]  /*0940*/  IMAD.MOV.U32 R23, RZ, RZ, RZ ;  /* 0x000000ffff177224 */ /* 0x000fe400078e00ff */
[C---:B------:R-:W-:Y:S02]  /*0950*/  IMAD R0, R20.reuse, UR5, RZ ;  /* 0x0000000514007c24 */ /* 0x040fe4000f8e02ff */
[----:B------:R-:W-:-:S04]  /*0960*/  IMAD.WIDE.U32 R2, R20, UR4, R22 ;  /* 0x0000000414027c25 */ /* 0x000fc8000f8e0016 */
[----:B------:R-:W-:Y:S02]  /*0970*/  IMAD R9, R21, UR4, R0 ;  /* 0x0000000415097c24 */ /* 0x000fe4000f8e0200 */
[----:B------:R-:W-:Y:S02]  /*0980*/  IMAD.SHL.U32 R28, R2, 0x10, RZ ;  /* 0x00000010021c7824 */ /* 0x000fe400078e00ff */
[----:B------:R-:W-:-:S03]  /*0990*/  IMAD.IADD R3, R3, 0x1, R9 ;  /* 0x0000000103037824 */ /* 0x000fc600078e0209 */
[----:B0-----:R-:W-:Y:S02]  /*09a0*/  IADD3 R30, P0, PT, R28, UR12, RZ ;  /* 0x0000000c1c1e7c10 */ /* 0x001fe4000ff1e0ff */
[----:B------:R-:W-:Y:S02]  /*09b0*/  SHF.L.U64.HI R2, R2, 0x4, R3 ;  /* 0x0000000402027819 */ /* 0x000fe40000010203 */
[----:B------:R-:W-:Y:S02]  /*09c0*/  IADD3 R28, P1, PT, R28, UR14, RZ ;  /* 0x0000000e1c1c7c10 */ /* 0x000fe4000ff3e0ff */
[C---:B------:R-:W-:Y:S02]  /*09d0*/  IADD3.X R31, PT, PT, R2.reuse, UR13, RZ, P0, !PT ;  /* 0x0000000d021f7c10 */ /* 0x040fe400087fe4ff */
[----:B------:R-:W-:-:S03]  /*09e0*/  IADD3.X R29, PT, PT, R2, UR15, RZ, P1, !PT ;  /* 0x0000000f021d7c10 */ /* 0x000fc60008ffe4ff */
[----:B------:R-:W2:Y:S04]  /*09f0*/  LDG.E.128 R8, desc[UR10][R30.64] ;  /* 0x0000000a1e087981 */ /* 0x000ea8000c1e1d00 */
[----:B------:R-:W2:Y:S01]  /*0a00*/  LDG.E.128 R12, desc[UR10][R28.64] ;  /* 0x0000000a1c0c7981 */ /* 0x000ea2000c1e1d00 */
[----:B------:R-:W-:-:S04]  /*0a10*/  IMAD.WIDE.U32 R18, R20, 0x10, RZ ;  /* 0x0000001014127825 */ /* 0x000fc800078e00ff */
[----:B------:R-:W-:Y:S01]  /*0a20*/  IMAD.SHL.U32 R3, R21, 0x10, RZ ;  /* 0x0000001015037824 */ /* 0x000fe200078e00ff */
[-C--:B------:R-:W-:Y:S02]  /*0a30*/  IADD3 R16, P0, PT, R30, R18.reuse, RZ ;  /* 0x000000121e107210 */ /* 0x080fe40007f1e0ff */
[----:B------:R-:W-:Y:S01]  /*0a40*/  IADD3 R24, P1, PT, R28, R18, RZ ;  /* 0x000000121c187210 */ /* 0x000fe20007f3e0ff */
[----:B------:R-:W-:-:S04]  /*0a50*/  IMAD.IADD R0, R19, 0x1, R3 ;  /* 0x0000000113007824 */ /* 0x000fc800078e0203 */
[C---:B------:R-:W-:Y:S02]  /*0a60*/  IMAD.X R17, R0.reuse, 0x1, R31, P0 ;  /* 0x0000000100117824 */ /* 0x040fe400000e061f */
        /* <DEDUP_REMOVED lines=12> */
[-C--:B------:R-:W-:Y:S01]  /*0b30*/  IADD3 R30, P0, PT, R16, R18.reuse, RZ ;  /* 0x00000012101e7210 */ /* 0x080fe20007f1e0ff */
[----:B------:R-:W-:Y:S01]  /*0b40*/  IMAD.X R25, R25, 0x1, R0, P1 ;  /* 0x0000000119197824 */ /* 0x000fe200008e0600 */
[----:B------:R-:W-:-:S03]  /*0b50*/  IADD3 R18, P1, PT, R24, R18, RZ ;  /* 0x0000001218127210 */ /* 0x000fc60007f3e0ff */
[--C-:B------:R-:W-:Y:S02]  /*0b60*/  IMAD.X R31, R17, 0x1, R0.reuse, P0 ;  /* 0x00000001111f7824 */ /* 0x100fe400000e0600 */
[----:B------:R-:W-:Y:S01]  /*0b70*/  IMAD.X R19, R25, 0x1, R0, P1 ;  /* 0x0000000119137824 */ /* 0x000fe200008e0600 */
[-C--:B--2---:R-:W-:Y:S02]  /*0b80*/  DMUL R4, R10, R14.reuse ;  /* 0x0000000e0a047228 */ /* 0x084fe40000000000 */
[----:B------:R-:W-:-:S06]  /*0b90*/  DMUL R28, R8, R14 ;  /* 0x0000000e081c7228 */ /* 0x000fcc0000000000 */
[-C--:B------:R-:W-:Y:S02]  /*0ba0*/  DFMA R14, R8, R12.reuse, R4 ;  /* 0x0000000c080e722b */ /* 0x080fe40000000004 */
[----:B------:R-:W-:Y:S01]  /*0bb0*/  DFMA R28, R10, R12, -R28 ;  /* 0x0000000c0a1c722b */ /* 0x000fe2000000081c */
[----:B------:R-:W2:Y:S04]  /*0bc0*/  LDG.E.128 R4, desc[UR10][R16.64] ;  /* 0x0000000a10047981 */ /* 0x000ea8000c1e1d00 */
[----:B------:R-:W2:Y:S01]  /*0bd0*/  LDG.E.128 R8, desc[UR10][R24.64] ;  /* 0x0000000a18087981 */ /* 0x000ea2000c1e1d00 */
[----:B------:R-:W-:-:S03]  /*0be0*/  DADD R26, R26, R14 ;  /* 0x000000001a1a7229 */ /* 0x000fc6000000000e */
[----:B------:R-:W3:Y:S04]  /*0bf0*/  LDG.E.128 R12, desc[UR10][R30.64] ;  /* 0x0000000a1e0c7981 */ /* 0x000ee8000c1e1d00 */
[----:B------:R-:W3:Y:S01]  /*0c00*/  LDG.E.128 R16, desc[UR10][R18.64] ;  /* 0x0000000a12107981 */ /* 0x000ee2000c1e1d00 */
[----:B------:R-:W-:Y:S01]  /*0c10*/  DADD R2, R2, R28 ;  /* 0x0000000002027229 */ /* 0x000fe2000000001c */
[----:B------:R-:W-:-:S04]  /*0c20*/  UIADD3 UR4, UP1, UPT, UR4, 0x4, URZ ;  /* 0x0000000404047890 */ /* 0x000fc8000ff3e0ff */
[----:B------:R-:W-:Y:S01]  /*0c30*/  UIADD3.X UR5, UPT, UPT, URZ, UR5, URZ, UP1, !UPT ;  /* 0x00000005ff057290 */ /* 0x000fe20008ffe4ff */
        /* <DEDUP_REMOVED lines=11> */
[----:B------:R-:W-:-:S11]  /*0cf0*/  DADD R6, R2, R8 ;  /* 0x0000000002067229 */ /* 0x000fd60000000008 */
.L_x_3:
[----:B------:R-:W-:Y:S05]  /*0d00*/  BRA.U !UP0, `(.L_x_0) ;  /* 0x0000000508047547 */ /* 0x000fea000b800000 */
[----:B------:R-:W-:Y:S02]  /*0d10*/  UISETP.NE.U32.AND UP1, UPT, UR7, 0x1, UPT ;  /* 0x000000010700788c */ /* 0x000fe4000bf25070 */
[----:B------:R-:W-:Y:S02]  /*0d20*/  ULOP3.LUT UR6, UR8, 0x1, URZ, 0xc0, !UPT ;  /* 0x0000000108067892 */ /* 0x000fe4000f8ec0ff */
[----:B------:R-:W-:Y:S02]  /*0d30*/  UISETP.NE.AND.EX UP1, UPT, URZ, URZ, UPT, UP1 ;  /* 0x000000ffff00728c */ /* 0x000fe4000bf25310 */
[----:B------:R-:W-:-:S04]  /*0d40*/  UISETP.NE.U32.AND UP0, UPT, UR6, 0x1, UPT ;  /* 0x000000010600788c */ /* 0x000fc8000bf05070 */
[----:B------:R-:W-:-:S03]  /*0d50*/  UISETP.NE.U32.AND.EX UP0, UPT, URZ, URZ, UPT, UP0 ;  /* 0x000000ffff00728c */ /* 0x000fc6000bf05100 */
[----:B------:R-:W-:Y:S08]  /*0d60*/  BRA.U !UP1, `(.L_x_4) ;  /* 0x0000000109947547 */ /* 0x000ff0000b800000 */
[----:B------:R-:W0:Y:S01]  /*0d70*/  LDCU.128 UR12, c[0x0][0x390] ;  /* 0x00007200ff0c77ac */ /* 0x000e220008000c00 */
[C---:B------:R-:W-:Y:S01]  /*0d80*/  IMAD R0, R20.reuse, UR5, RZ ;  /* 0x0000000514007c24 */ /* 0x040fe2000f8e02ff */
[C---:B------:R-:W-:Y:S01]  /*0d90*/  SHF.L.U64.HI R19, R20.reuse, 0x4, R21 ;  /* 0x0000000414137819 */ /* 0x040fe20000010215 */
[----:B------:R-:W-:Y:S02]  /*0da0*/  IMAD.MOV.U32 R2, RZ, RZ, R22 ;  /* 0x000000ffff027224 */ /* 0x000fe400078e0016 */
[----:B------:R-:W-:Y:S02]  /*0db0*/  IMAD.MOV.U32 R3, RZ, RZ, RZ ;  /* 0x000000ffff037224 */ /* 0x000fe400078e00ff */
[----:B------:R-:W-:Y:S02]  /*0dc0*/  IMAD R9, R21, UR4, R0 ;  /* 0x0000000415097c24 */ /* 0x000fe4000f8e0200 */
[----:B------:R-:W-:-:S04]  /*0dd0*/  IMAD.WIDE.U32 R2, R20, UR4, R2 ;  /* 0x0000000414027c25 */ /* 0x000fc8000f8e0002 */
[----:B------:R-:W-:Y:S02]  /*0de0*/  IMAD.IADD R9, R3, 0x1, R9 ;  /* 0x0000000103097824 */ /* 0x000fe400078e0209 */
[----:B------:R-:W-:Y:S02]  /*0df0*/  IMAD.SHL.U32 R28, R2, 0x10, RZ ;  /* 0x00000010021c7824 */ /* 0x000fe400078e00ff */
[----:B------:R-:W-:Y:S01]  /*0e00*/  IMAD.SHL.U32 R25, R20, 0x10, RZ ;  /* 0x0000001014197824 */ /* 0x000fe200078e00ff */
[----:B------:R-:W-:Y:S02]  /*0e10*/  SHF.L.U64.HI R9, R2, 0x4, R9 ;  /* 0x0000000402097819 */ /* 0x000fe40000010209 */
[C---:B0-----:R-:W-:Y:S02]  /*0e20*/  IADD3 R2, P0, PT, R28.reuse, UR12, RZ ;  /* 0x0000000c1c027c10 */ /* 0x041fe4000ff1e0ff */
[----:B------:R-:W-:Y:S02]  /*0e30*/  IADD3 R28, P1, PT, R28, UR14, RZ ;  /* 0x0000000e1c1c7c10 */ /* 0x000fe4000ff3e0ff */
[----:B------:R-:W-:-:S02]  /*0e40*/  IADD3.X R3, PT, PT, R9, UR13, RZ, P0, !PT ;  /* 0x0000000d09037c10 */ /* 0x000fc400087fe4ff */
[----:B------:R-:W-:Y:S02]  /*0e50*/  IADD3.X R29, PT, PT, R9, UR15, RZ, P1, !PT ;  /* 0x0000000f091d7c10 */ /* 0x000fe40008ffe4ff */
[-C--:B------:R-:W-:Y:S01]  /*0e60*/  IADD3 R16, P0, PT, R2, R25.reuse, RZ ;  /* 0x0000001902107210 */ /* 0x080fe20007f1e0ff */
[----:B------:R-:W2:Y:S01]  /*0e70*/  LDG.E.128 R8, desc[UR10][R2.64] ;  /* 0x0000000a02087981 */ /* 0x000ea2000c1e1d00 */
[----:B------:R-:W-:-:S03]  /*0e80*/  IADD3 R24, P1, PT, R28, R25, RZ ;  /* 0x000000191c187210 */ /* 0x000fc60007f3e0ff */
[----:B------:R-:W2:Y:S01]  /*0e90*/  LDG.E.128 R12, desc[UR10][R28.64] ;  /* 0x0000000a1c0c7981 */ /* 0x000ea2000c1e1d00 */
[--C-:B------:R-:W-:Y:S02]  /*0ea0*/  IMAD.X R17, R3, 0x1, R19.reuse, P0 ;  /* 0x0000000103117824 */ /* 0x100fe400000e0613 */
[----:B------:R-:W-:-:S04]  /*0eb0*/  IMAD.X R25, R29, 0x1, R19, P1 ;  /* 0x000000011d197824 */ /* 0x000fc800008e0613 */
[----:B------:R-:W3:Y:S04]  /*0ec0*/  LDG.E.128 R16, desc[UR10][R16.64] ;  /* 0x0000000a10107981 */ /* 0x000ee8000c1e1d00 */
[----:B------:R-:W3:Y:S01]  /*0ed0*/  LDG.E.128 R24, desc[UR10][R24.64] ;  /* 0x0000000a18187981 */ /* 0x000ee2000c1e1d00 */
        /* <DEDUP_REMOVED lines=14> */
.L_x_4:
[----:B------:R-:W-:Y:S05]  /*0fc0*/  BRA.U UP0, `(.L_x_0) ;  /* 0x0000000100547547 */ /* 0x000fea000b800000 */
[----:B------:R-:W0:Y:S01]  /*0fd0*/  LDCU.128 UR12, c[0x0][0x390] ;  /* 0x00007200ff0c77ac */ /* 0x000e220008000c00 */
[C---:B------:R-:W-:Y:S02]  /*0fe0*/  IMAD R0, R20.reuse, UR5, RZ ;  /* 0x0000000514007c24 */ /* 0x040fe4000f8e02ff */
[----:B------:R-:W-:Y:S02]  /*0ff0*/  IMAD.MOV.U32 R2, RZ, RZ, R22 ;  /* 0x000000ffff027224 */ /* 0x000fe400078e0016 */
[----:B------:R-:W-:Y:S02]  /*1000*/  IMAD.MOV.U32 R3, RZ, RZ, RZ ;  /* 0x000000ffff037224 */ /* 0x000fe400078e00ff */
[----:B------:R-:W-:Y:S02]  /*1010*/  IMAD R9, R21, UR4, R0 ;  /* 0x0000000415097c24 */ /* 0x000fe4000f8e0200 */
[----:B------:R-:W-:-:S04]  /*1020*/  IMAD.WIDE.U32 R20, R20, UR4, R2 ;  /* 0x0000000414147c25 */ /* 0x000fc8000f8e0002 */
[----:B------:R-:W-:Y:S02]  /*1030*/  IMAD.SHL.U32 R8, R20, 0x10, RZ ;  /* 0x0000001014087824 */ /* 0x000fe400078e00ff */
[----:B------:R-:W-:-:S03]  /*1040*/  IMAD.IADD R3, R21, 0x1, R9 ;  /* 0x0000000115037824 */ /* 0x000fc600078e0209 */
[----:B0-----:R-:W-:Y:S02]  /*1050*/  IADD3 R12, P0, PT, R8, UR12, RZ ;  /* 0x0000000c080c7c10 */ /* 0x001fe4000ff1e0ff */
[----:B------:R-:W-:Y:S02]  /*1060*/  SHF.L.U64.HI R20, R20, 0x4, R3 ;  /* 0x0000000414147819 */ /* 0x000fe40000010203 */
[----:B------:R-:W-:Y:S02]  /*1070*/  IADD3 R8, P1, PT, R8, UR14, RZ ;  /* 0x0000000e08087c10 */ /* 0x000fe4000ff3e0ff */
[C---:B------:R-:W-:Y:S02]  /*1080*/  IADD3.X R13, PT, PT, R20.reuse, UR13, RZ, P0, !PT ;  /* 0x0000000d140d7c10 */ /* 0x040fe400087fe4ff */
[----:B------:R-:W-:-:S04]  /*1090*/  IADD3.X R9, PT, PT, R20, UR15, RZ, P1, !PT ;  /* 0x0000000f14097c10 */ /* 0x000fc80008ffe4ff */
[----:B------:R-:W2:Y:S04]  /*10a0*/  LDG.E.128 R12, desc[UR10][R12.64] ;  /* 0x0000000a0c0c7981 */ /* 0x000ea8000c1e1d00 */
[----:B------:R-:W2:Y:S02]  /*10b0*/  LDG.E.128 R8, desc[UR10][R8.64] ;  /* 0x0000000a08087981 */ /* 0x000ea4000c1e1d00 */
[-C--:B--2---:R-:W-:Y:S02]  /*10c0*/  DMUL R2, R14, R10.reuse ;  /* 0x0000000a0e027228 */ /* 0x084fe40000000000 */
[----:B------:R-:W-:-:S06]  /*10d0*/  DMUL R10, R12, R10 ;  /* 0x0000000a0c0a7228 */ /* 0x000fcc0000000000 */
[-C--:B------:R-:W-:Y:S02]  /*10e0*/  DFMA R2, R12, R8.reuse, R2 ;  /* 0x000000080c02722b */ /* 0x080fe40000000002 */
[----:B------:R-:W-:-:S06]  /*10f0*/  DFMA R10, R14, R8, -R10 ;  /* 0x000000080e0a722b */ /* 0x000fcc000000080a */
[----:B------:R-:W-:Y:S02]  /*1100*/  DADD R4, R4, R2 ;  /* 0x0000000004047229 */ /* 0x000fe40000000002 */
[----:B------:R-:W-:-:S11]  /*1110*/  DADD R6, R6, R10 ;  /* 0x0000000006067229 */ /* 0x000fd6000000000a */
.L_x_0:
[----:B------:R-:W0:Y:S02]  /*1120*/  LDCU.64 UR4, c[0x0][0x3a0] ;  /* 0x00007400ff0477ac */ /* 0x000e240008000a00 */
[----:B0-----:R-:W-:-:S04]  /*1130*/  LEA R2, P0, R22, UR4, 0x4 ;  /* 0x0000000416027c11 */ /* 0x001fc8000f8020ff */
[----:B------:R-:W-:-:S05]  /*1140*/  LEA.HI.X R3, R22, UR5, RZ, 0x4, P0 ;  /* 0x0000000516037c11 */ /* 0x000fca00080f24ff */
[----:B------:R-:W-:Y:S01]  /*1150*/  STG.E.128 desc[UR10][R2.64], R4 ;  /* 0x0000000402007986 */ /* 0x000fe2000c101d0a */
[----:B------:R-:W-:Y:S05]  /*1160*/  EXIT ;  /* 0x000000000000794d */ /* 0x000fea0003800000 */
.L_x_5:
[----:B------:R-:W-:-:S00]  /*1170*/  BRA `(.L_x_5) ;  /* 0xfffffffc00fc7947 */ /* 0x000fc0000383ffff */
[----:B------:R-:W-:-:S00]  /*1180*/  NOP ;  /* 0x0000000000007918 */ /* 0x000fc00000000000 */
[----:B------:R-:W-:-:S00]  /*1190*/  NOP ;  /* 0x0000000000007918 */ /* 0x000fc00000000000 */
[----:B------:R-:W-:-:S00]  /*11a0*/  NOP ;  /* 0x0000000000007918 */ /* 0x000fc00000000000 */
[----:B------:R-:W-:-:S00]  /*11b0*/  NOP ;  /* 0x0000000000007918 */ /* 0x000fc00000000000 */
[----:B------:R-:W-:-:S00]  /*11c0*/  NOP ;  /* 0x0000000000007918 */ /* 0x000fc00000000000 */
[----:B------:R-:W-:-:S00]  /*11d0*/  NOP ;  /* 0x0000000000007918 */ /* 0x000fc00000000000 */
[----:B------:R-:W-:-:S00]  /*11e0*/  NOP ;  /* 0x0000000000007918 */ /* 0x000fc00000000000 */
[----:B------:R-:W-:-:S00]  /*11f0*/  NOP ;  /* 0x0000000000007918 */ /* 0x000fc00000000000 */
.L_x_8:


//--------------------- .text._Z16coulg_rhoG_to_vGmmPK7double2PS_ --------------------------
	.section	.text._Z16coulg_rhoG_to_vGmmPK7double2PS_,"ax",@progbits
	.align	128
        .global         _Z16coulg_rhoG_to_vGmmPK7double2PS_
        .type           _Z16coulg_rhoG_to_vGmmPK7double2PS_,@function
        .size           _Z16coulg_rhoG_to_vGmmPK7double2PS_,(.L_x_9 - _Z16coulg_rhoG_to_vGmmPK7double2PS_)
        .other          _Z16coulg_rhoG_to_vGmmPK7double2PS_,@"STO_CUDA_ENTRY STV_DEFAULT"
_Z16coulg_rhoG_to_vGmmPK7double2PS_:
.text._Z16coulg_rhoG_to_vGmmPK7double2PS_:
[----:B------:R-:W-:Y:S01]  /*0000*/  LDC R1, c[0x0][0x37c] ;  /* 0x0000df00ff017b82 */ /* 0x000fe20000000800 */
[----:B------:R-:W0:Y:S07]  /*0010*/  S2R R7, SR_TID.X ;  /* 0x0000000000077919 */ /* 0x000e2e0000002100 */
[----:B------:R-:W0:Y:S08]  /*0020*/  S2UR UR4, SR_CTAID.X ;  /* 0x00000000000479c3 */ /* 0x000e300000002500 */
[----:B------:R-:W0:Y:S08]  /*0030*/  LDC R6, c[0x0][0x360] ;  /* 0x0000d800ff067b82 */ /* 0x000e300000000800 */
[----:B------:R-:W1:Y:S08]  /*0040*/  S2UR UR6, SR_CTAID.Y ;  /* 0x00000000000679c3 */ /* 0x000e700000002600 */
[----:B------:R-:W1:Y:S08]  /*0050*/  LDC.64 R4, c[0x0][0x380] ;  /* 0x0000e000ff047b82 */ /* 0x000e700000000a00 */
[----:B------:R-:W2:Y:S01]  /*0060*/  LDC.64 R2, c[0x0][0x388] ;  /* 0x0000e200ff027b82 */ /* 0x000ea20000000a00 */
[----:B0-----:R-:W-:Y:S01]  /*0070*/  IMAD R6, R6, UR4, R7 ;  /* 0x0000000406067c24 */ /* 0x001fe2000f8e0207 */
[----:B-1----:R-:W-:-:S04]  /*0080*/  ISETP.LE.U32.AND P0, PT, R4, UR6, PT ;  /* 0x0000000604007c0c */ /* 0x002fc8000bf03070 */
[----:B------:R-:W-:Y:S02]  /*0090*/  ISETP.GE.U32.AND.EX P0, PT, RZ, R5, PT, P0 ;  /* 0x00000005ff00720c */ /* 0x000fe40003f06100 */
[----:B--2---:R-:W-:-:S04]  /*00a0*/  ISETP.GE.U32.AND P1, PT, R6, R2, PT ;  /* 0x000000020600720c */ /* 0x004fc80003f26070 */
[----:B------:R-:W-:-:S13]  /*00b0*/  ISETP.GE.U32.OR.EX P0, PT, RZ, R3, P0, P1 ;  /* 0x00000003ff00720c */ /* 0x000fda0000706510 */
[----:B------:R-:W-:Y:S05]  /*00c0*/  @P0 EXIT ;  /* 0x000000000000094d */ /* 0x000fea0003800000 */
[----:B------:R-:W0:Y:S01]  /*00d0*/  LDCU.128 UR8, c[0x0][0x390] ;  /* 0x00007200ff0877ac */ /* 0x000e220008000c00 */
[----:B------:R-:W-:Y:S01]  /*00e0*/  IMAD.MOV.U32 R7, RZ, RZ, RZ ;  /* 0x000000ffff077224 */ /* 0x000fe200078e00ff */
[----:B------:R-:W1:Y:S01]  /*00f0*/  LDCU.64 UR4, c[0x0][0x358] ;  /* 0x00006b00ff0477ac */ /* 0x000e620008000a00 */
[----:B------:R-:W-:-:S04]  /*0100*/  IMAD.WIDE.U32 R4, R2, UR6, R6 ;  /* 0x0000000602047c25 */ /* 0x000fc8000f8e0006 */
[----:B------:R-:W-:Y:S01]  /*0110*/  IMAD R3, R3, UR6, R5 ;  /* 0x0000000603037c24 */ /* 0x000fe2000f8e0205 */
[----:B0-----:R-:W-:Y:S02]  /*0120*/  LEA R14, P0, R6, UR8, 0x4 ;  /* 0x00000008060e7c11 */ /* 0x001fe4000f8020ff */
[----:B------:R-:W-:Y:S02]  /*0130*/  LEA R2, P1, R4, UR10, 0x4 ;  /* 0x0000000a04027c11 */ /* 0x000fe4000f8220ff */
[----:B------:R-:W-:Y:S02]  /*0140*/  LEA.HI.X R15, R6, UR9, RZ, 0x4, P0 ;  /* 0x00000009060f7c11 */ /* 0x000fe400080f24ff */
[----:B------:R-:W-:-:S03]  /*0150*/  LEA.HI.X R3, R4, UR11, R3, 0x4, P1 ;  /* 0x0000000b04037c11 */ /* 0x000fc600088f2403 */
[----:B-1----:R-:W2:Y:S04]  /*0160*/  LDG.E.128 R4, desc[UR4][R14.64] ;  /* 0x000000040e047981 */ /* 0x002ea8000c1e1d00 */
[----:B------:R-:W2:Y:S02]  /*0170*/  LDG.E.128 R8, desc[UR4][R2.64] ;  /* 0x0000000402087981 */ /* 0x000ea4000c1e1d00 */
[-C--:B--2---:R-:W-:Y:S02]  /*0180*/  DMUL R12, R6, R10.reuse ;  /* 0x0000000a060c7228 */ /* 0x084fe40000000000 */
[----:B------:R-:W-:-:S06]  /*0190*/  DMUL R10, R4, R10 ;  /* 0x0000000a040a7228 */ /* 0x000fcc0000000000 */
[-C--:B------:R-:W-:Y:S02]  /*01a0*/  DFMA R4, R4, R8.reuse, -R12 ;  /* 0x000000080404722b */ /* 0x080fe4000000080c */
[----:B------:R-:W-:-:S07]  /*01b0*/  DFMA R6, R6, R8, R10 ;  /* 0x000000080606722b */ /* 0x000fce000000000a */
[----:B------:R-:W-:Y:S01]  /*01c0*/  STG.E.128 desc[UR4][R2.64], R4 ;  /* 0x0000000402007986 */ /* 0x000fe2000c101d04 */
[----:B------:R-:W-:Y:S05]  /*01d0*/  EXIT ;  /* 0x000000000000794d */ /* 0x000fea0003800000 */
.L_x_6:
        /* <DEDUP_REMOVED lines=10> */
.L_x_9:


//--------------------- .text._Z21mo1T_mo2Tconj_to_rhoRmmPK7double2S1_PS_ --------------------------
	.section	.text._Z21mo1T_mo2Tconj_to_rhoRmmPK7double2S1_PS_,"ax",@progbits
	.align	128
        .global         _Z21mo1T_mo2Tconj_to_rhoRmmPK7double2S1_PS_
        .type           _Z21mo1T_mo2Tconj_to_rhoRmmPK7double2S1_PS_,@function
        .size           _Z21mo1T_mo2Tconj_to_rhoRmmPK7double2S1_PS_,(.L_x_10 - _Z21mo1T_mo2Tconj_to_rhoRmmPK7double2S1_PS_)
        .other          _Z21mo1T_mo2Tconj_to_rhoRmmPK7double2S1_PS_,@"STO_CUDA_ENTRY STV_DEFAULT"
_Z21mo1T_mo2Tconj_to_rhoRmmPK7double2S1_PS_:
.text._Z21mo1T_mo2Tconj_to_rhoRmmPK7double2S1_PS_:
        /* <DEDUP_REMOVED lines=17> */
[----:B------:R-:W-:Y:S02]  /*0110*/  IMAD R3, R5, UR6, R3 ;  /* 0x0000000605037c24 */ /* 0x000fe4000f8e0203 */
[----:B------:R-:W-:-:S03]  /*0120*/  IMAD.SHL.U32 R14, R2, 0x10, RZ ;  /* 0x00000010020e7824 */ /* 0x000fc600078e00ff */
[----:B------:R-:W-:Y:S02]  /*0130*/  SHF.L.U64.HI R0, R2, 0x4, R3 ;  /* 0x0000000402007819 */ /* 0x000fe40000010203 */
[----:B0-----:R-:W-:Y:S02]  /*0140*/  LEA R4, P0, R6, UR8, 0x4 ;  /* 0x0000000806047c11 */ /* 0x001fe4000f8020ff */
[----:B------:R-:W-:Y:S02]  /*0150*/  IADD3 R12, P1, PT, R14, UR10, RZ ;  /* 0x0000000a0e0c7c10 */ /* 0x000fe4000ff3e0ff */
[----:B------:R-:W-:Y:S01]  /*0160*/  LEA.HI.X R5, R6, UR9, RZ, 0x4, P0 ;  /* 0x0000000906057c11 */ /* 0x000fe200080f24ff */
[----:B------:R-:W0:Y:S01]  /*0170*/  LDCU.64 UR8, c[0x0][0x3a0] ;  /* 0x00007400ff0877ac */ /* 0x000e220008000a00 */
[----:B------:R-:W-:-:S04]  /*0180*/  IADD3.X R13, PT, PT, R0, UR11, RZ, P1, !PT ;  /* 0x0000000b000d7c10 */ /* 0x000fc80008ffe4ff */
[----:B-1----:R-:W2:Y:S04]  /*0190*/  LDG.E.128 R4, desc[UR4][R4.64] ;  /* 0x0000000404047981 */ /* 0x002ea8000c1e1d00 */
[----:B------:R-:W2:Y:S01]  /*01a0*/  LDG.E.128 R8, desc[UR4][R12.64] ;  /* 0x000000040c087981 */ /* 0x000ea2000c1e1d00 */
[----:B0-----:R-:W-:-:S04]  /*01b0*/  IADD3 R14, P0, PT, R14, UR8, RZ ;  /* 0x000000080e0e7c10 */ /* 0x001fc8000ff1e0ff */
[----:B------:R-:W-:Y:S01]  /*01c0*/  IADD3.X R15, PT, PT, R0, UR9, RZ, P0, !PT ;  /* 0x00000009000f7c10 */ /* 0x000fe200087fe4ff */
[C---:B--2---:R-:W-:Y:S02]  /*01d0*/  DMUL R2, R6.reuse, R10 ;  /* 0x0000000a06027228 */ /* 0x044fe40000000000 */
[----:B------:R-:W-:-:S06]  /*01e0*/  DMUL R6, R6, R8 ;  /* 0x0000000806067228 */ /* 0x000fcc0000000000 */
[C---:B------:R-:W-:Y:S02]  /*01f0*/  DFMA R8, R4.reuse, R8, R2 ;  /* 0x000000080408722b */ /* 0x040fe40000000002 */
[----:B------:R-:W-:-:S07]  /*0200*/  DFMA R10, R4, R10, -R6 ;  /* 0x0000000a040a722b */ /* 0x000fce0000000806 */
[----:B------:R-:W-:Y:S01]  /*0210*/  STG.E.128 desc[UR4][R14.64], R8 ;  /* 0x000000080e007986 */ /* 0x000fe2000c101d04 */
[----:B------:R-:W-:Y:S05]  /*0220*/  EXIT ;  /* 0x000000000000794d */ /* 0x000fea0003800000 */
.L_x_7:
        /* <DEDUP_REMOVED lines=13> */
.L_x_10:


//--------------------- .nv.shared.reserved.0     --------------------------
	.section	.nv.shared.reserved.0,"aw",@nobits
	.weak		__nv_reservedSMEM_offset_0_alias
	.size		__nv_reservedSMEM_offset_0_alias, 0, 64
	.other		__nv_reservedSMEM_offset_0_alias,@"STO_CUDA_RESERVED_SHARED STV_DEFAULT"
__nv_reservedSMEM_offset_0_alias:
	.zero		0
	.zero		64


//--------------------- .nv.constant0._Z18vR_mo2Tconj_to_outmmPK7double2S1_PS_ --------------------------
	.section	.nv.constant0._Z18vR_mo2Tconj_to_outmmPK7double2S1_PS_,"a",@progbits
	.sectionflags	@""
	.align	4
.nv.constant0._Z18vR_mo2Tconj_to_outmmPK7double2S1_PS_:
	.zero		936


//--------------------- .nv.constant0._Z16coulg_rhoG_to_vGmmPK7double2PS_ --------------------------
	.section	.nv.constant0._Z16coulg_rhoG_to_vGmmPK7double2PS_,"a",@progbits
	.sectionflags	@""
	.align	4
.nv.constant0._Z16coulg_rhoG_to_vGmmPK7double2PS_:
	.zero		928


//--------------------- .nv.constant0._Z21mo1T_mo2Tconj_to_rhoRmmPK7double2S1_PS_ --------------------------
	.section	.nv.constant0._Z21mo1T_mo2Tconj_to_rhoRmmPK7double2S1_PS_,"a",@progbits
	.sectionflags	@""
	.align	4
.nv.constant0._Z21mo1T_mo2Tconj_to_rhoRmmPK7double2S1_PS_:
	.zero		936


//--------------------- SYMBOLS --------------------------

	.type		.nv.reservedSmem.offset0,@object
	.size		.nv.reservedSmem.offset0,0x4
